//
// Generated by NVIDIA NVVM Compiler
//
// Compiler Build ID: CL-36424714
// Cuda compilation tools, release 13.0, V13.0.88
// Based on NVVM 20.0.0
//

.version 9.0
.target sm_100
.address_size 64

	// .globl	_Z20histogramKernelRangePKcPjjii
.extern .shared .align 16 .b8 s_mem[];

.visible .entry _Z20histogramKernelRangePKcPjjii(
	.param .u64 .ptr .align 1 _Z20histogramKernelRangePKcPjjii_param_0,
	.param .u64 .ptr .align 1 _Z20histogramKernelRangePKcPjjii_param_1,
	.param .u32 _Z20histogramKernelRangePKcPjjii_param_2,
	.param .u32 _Z20histogramKernelRangePKcPjjii_param_3,
	.param .u32 _Z20histogramKernelRangePKcPjjii_param_4
)
{
	.reg .pred 	%p<49>;
	.reg .b16 	%rs<17>;
	.reg .b32 	%r<308>;
	.reg .b64 	%rd<47>;

	ld.param.u64 	%rd40, [_Z20histogramKernelRangePKcPjjii_param_0];
	ld.param.u64 	%rd41, [_Z20histogramKernelRangePKcPjjii_param_1];
	ld.param.u32 	%r69, [_Z20histogramKernelRangePKcPjjii_param_2];
	ld.param.u32 	%r70, [_Z20histogramKernelRangePKcPjjii_param_3];
	ld.param.u32 	%r71, [_Z20histogramKernelRangePKcPjjii_param_4];
	sub.s32 	%r1, %r71, %r70;
	add.s32 	%r2, %r1, 1;
	setp.lt.s32 	%p1, %r1, 0;
	@%p1 bra 	$L__BB0_72;
	mov.u32 	%r3, %ntid.x;
	shr.u32 	%r4, %r3, 5;
	mov.u32 	%r294, %tid.x;
	shr.u32 	%r6, %r2, 5;
	add.s32 	%r7, %r6, %r2;
	mul.lo.s32 	%r8, %r7, %r4;
	setp.ge.u32 	%p2, %r294, %r8;
	@%p2 bra 	$L__BB0_4;
	mov.u32 	%r293, %r294;
$L__BB0_3:
	shl.b32 	%r72, %r293, 2;
	mov.u32 	%r73, s_mem;
	add.s32 	%r74, %r73, %r72;
	mov.b32 	%r75, 0;
	st.shared.u32 	[%r74], %r75;
	add.s32 	%r293, %r293, %r3;
	setp.lt.s32 	%p3, %r293, %r8;
	@%p3 bra 	$L__BB0_3;
$L__BB0_4:
	bar.sync 	0;
	shr.u32 	%r76, %r294, 5;
	mul.lo.s32 	%r11, %r7, %r76;
	shl.b32 	%r12, %r3, 4;
	mov.u32 	%r77, %ctaid.x;
	mul.wide.u32 	%rd46, %r12, %r77;
	cvt.u64.u32 	%rd2, %r69;
	setp.ge.u64 	%p4, %rd46, %rd2;
	@%p4 bra 	$L__BB0_55;
	cvt.u64.u32 	%rd3, %r294;
	mov.u32 	%r78, %nctaid.x;
	mul.wide.u32 	%rd4, %r12, %r78;
	cvt.u64.u32 	%rd5, %r3;
	cvta.to.global.u64 	%rd6, %rd40;
$L__BB0_6:
	add.s64 	%rd8, %rd46, %rd3;
	setp.ge.u64 	%p5, %rd8, %rd2;
	@%p5 bra 	$L__BB0_54;
	add.s64 	%rd9, %rd6, %rd8;
	ld.global.nc.u8 	%rs1, [%rd9];
	cvt.u32.u8 	%r79, %rs1;
	sub.s32 	%r13, %r79, %r70;
	setp.ge.u32 	%p6, %r13, %r2;
	@%p6 bra 	$L__BB0_9;
	shr.s32 	%r80, %r13, 5;
	add.s32 	%r81, %r13, %r11;
	add.s32 	%r82, %r81, %r80;
	shl.b32 	%r83, %r82, 2;
	mov.u32 	%r84, s_mem;
	add.s32 	%r85, %r84, %r83;
	atom.shared.add.u32 	%r86, [%r85], 1;
$L__BB0_9:
	add.s64 	%rd10, %rd8, %rd5;
	setp.ge.u64 	%p7, %rd10, %rd2;
	@%p7 bra 	$L__BB0_54;
	add.s64 	%rd11, %rd9, %rd5;
	ld.global.nc.u8 	%rs2, [%rd11];
	cvt.u32.u8 	%r87, %rs2;
	sub.s32 	%r14, %r87, %r70;
	setp.ge.u32 	%p8, %r14, %r2;
	@%p8 bra 	$L__BB0_12;
	shr.s32 	%r88, %r14, 5;
	add.s32 	%r89, %r14, %r11;
	add.s32 	%r90, %r89, %r88;
	shl.b32 	%r91, %r90, 2;
	mov.u32 	%r92, s_mem;
	add.s32 	%r93, %r92, %r91;
	atom.shared.add.u32 	%r94, [%r93], 1;
$L__BB0_12:
	add.s64 	%rd12, %rd10, %rd5;
	setp.ge.u64 	%p9, %rd12, %rd2;
	@%p9 bra 	$L__BB0_54;
	add.s64 	%rd13, %rd11, %rd5;
	ld.global.nc.u8 	%rs3, [%rd13];
	cvt.u32.u8 	%r95, %rs3;
	sub.s32 	%r15, %r95, %r70;
	setp.ge.u32 	%p10, %r15, %r2;
	@%p10 bra 	$L__BB0_15;
	shr.s32 	%r96, %r15, 5;
	add.s32 	%r97, %r15, %r11;
	add.s32 	%r98, %r97, %r96;
	shl.b32 	%r99, %r98, 2;
	mov.u32 	%r100, s_mem;
	add.s32 	%r101, %r100, %r99;
	atom.shared.add.u32 	%r102, [%r101], 1;
$L__BB0_15:
	add.s64 	%rd14, %rd12, %rd5;
	setp.ge.u64 	%p11, %rd14, %rd2;
	@%p11 bra 	$L__BB0_54;
	add.s64 	%rd15, %rd13, %rd5;
	ld.global.nc.u8 	%rs4, [%rd15];
	cvt.u32.u8 	%r103, %rs4;
	sub.s32 	%r16, %r103, %r70;
	setp.ge.u32 	%p12, %r16, %r2;
	@%p12 bra 	$L__BB0_18;
	shr.s32 	%r104, %r16, 5;
	add.s32 	%r105, %r16, %r11;
	add.s32 	%r106, %r105, %r104;
	shl.b32 	%r107, %r106, 2;
	mov.u32 	%r108, s_mem;
	add.s32 	%r109, %r108, %r107;
	atom.shared.add.u32 	%r110, [%r109], 1;
$L__BB0_18:
	add.s64 	%rd16, %rd14, %rd5;
	setp.ge.u64 	%p13, %rd16, %rd2;
	@%p13 bra 	$L__BB0_54;
	add.s64 	%rd17, %rd15, %rd5;
	ld.global.nc.u8 	%rs5, [%rd17];
	cvt.u32.u8 	%r111, %rs5;
	sub.s32 	%r17, %r111, %r70;
	setp.ge.u32 	%p14, %r17, %r2;
	@%p14 bra 	$L__BB0_21;
	shr.s32 	%r112, %r17, 5;
	add.s32 	%r113, %r17, %r11;
	add.s32 	%r114, %r113, %r112;
	shl.b32 	%r115, %r114, 2;
	mov.u32 	%r116, s_mem;
	add.s32 	%r117, %r116, %r115;
	atom.shared.add.u32 	%r118, [%r117], 1;
$L__BB0_21:
	add.s64 	%rd18, %rd16, %rd5;
	setp.ge.u64 	%p15, %rd18, %rd2;
	@%p15 bra 	$L__BB0_54;
	add.s64 	%rd19, %rd17, %rd5;
	ld.global.nc.u8 	%rs6, [%rd19];
	cvt.u32.u8 	%r119, %rs6;
	sub.s32 	%r18, %r119, %r70;
	setp.ge.u32 	%p16, %r18, %r2;
	@%p16 bra 	$L__BB0_24;
	shr.s32 	%r120, %r18, 5;
	add.s32 	%r121, %r18, %r11;
	add.s32 	%r122, %r121, %r120;
	shl.b32 	%r123, %r122, 2;
	mov.u32 	%r124, s_mem;
	add.s32 	%r125, %r124, %r123;
	atom.shared.add.u32 	%r126, [%r125], 1;
$L__BB0_24:
	add.s64 	%rd20, %rd18, %rd5;
	setp.ge.u64 	%p17, %rd20, %rd2;
	@%p17 bra 	$L__BB0_54;
	add.s64 	%rd21, %rd19, %rd5;
	ld.global.nc.u8 	%rs7, [%rd21];
	cvt.u32.u8 	%r127, %rs7;
	sub.s32 	%r19, %r127, %r70;
	setp.ge.u32 	%p18, %r19, %r2;
	@%p18 bra 	$L__BB0_27;
	shr.s32 	%r128, %r19, 5;
	add.s32 	%r129, %r19, %r11;
	add.s32 	%r130, %r129, %r128;
	shl.b32 	%r131, %r130, 2;
	mov.u32 	%r132, s_mem;
	add.s32 	%r133, %r132, %r131;
	atom.shared.add.u32 	%r134, [%r133], 1;
$L__BB0_27:
	add.s64 	%rd22, %rd20, %rd5;
	setp.ge.u64 	%p19, %rd22, %rd2;
	@%p19 bra 	$L__BB0_54;
	add.s64 	%rd23, %rd21, %rd5;
	ld.global.nc.u8 	%rs8, [%rd23];
	cvt.u32.u8 	%r135, %rs8;
	sub.s32 	%r20, %r135, %r70;
	setp.ge.u32 	%p20, %r20, %r2;
	@%p20 bra 	$L__BB0_30;
	shr.s32 	%r136, %r20, 5;
	add.s32 	%r137, %r20, %r11;
	add.s32 	%r138, %r137, %r136;
	shl.b32 	%r139, %r138, 2;
	mov.u32 	%r140, s_mem;
	add.s32 	%r141, %r140, %r139;
	atom.shared.add.u32 	%r142, [%r141], 1;
$L__BB0_30:
	add.s64 	%rd24, %rd22, %rd5;
	setp.ge.u64 	%p21, %rd24, %rd2;
	@%p21 bra 	$L__BB0_54;
	add.s64 	%rd25, %rd23, %rd5;
	ld.global.nc.u8 	%rs9, [%rd25];
	cvt.u32.u8 	%r143, %rs9;
	sub.s32 	%r21, %r143, %r70;
	setp.ge.u32 	%p22, %r21, %r2;
	@%p22 bra 	$L__BB0_33;
	shr.s32 	%r144, %r21, 5;
	add.s32 	%r145, %r21, %r11;
	add.s32 	%r146, %r145, %r144;
	shl.b32 	%r147, %r146, 2;
	mov.u32 	%r148, s_mem;
	add.s32 	%r149, %r148, %r147;
	atom.shared.add.u32 	%r150, [%r149], 1;
$L__BB0_33:
	add.s64 	%rd26, %rd24, %rd5;
	setp.ge.u64 	%p23, %rd26, %rd2;
	@%p23 bra 	$L__BB0_54;
	add.s64 	%rd27, %rd25, %rd5;
	ld.global.nc.u8 	%rs10, [%rd27];
	cvt.u32.u8 	%r151, %rs10;
	sub.s32 	%r22, %r151, %r70;
	setp.ge.u32 	%p24, %r22, %r2;
	@%p24 bra 	$L__BB0_36;
	shr.s32 	%r152, %r22, 5;
	add.s32 	%r153, %r22, %r11;
	add.s32 	%r154, %r153, %r152;
	shl.b32 	%r155, %r154, 2;
	mov.u32 	%r156, s_mem;
	add.s32 	%r157, %r156, %r155;
	atom.shared.add.u32 	%r158, [%r157], 1;
$L__BB0_36:
	add.s64 	%rd28, %rd26, %rd5;
	setp.ge.u64 	%p25, %rd28, %rd2;
	@%p25 bra 	$L__BB0_54;
	add.s64 	%rd29, %rd27, %rd5;
	ld.global.nc.u8 	%rs11, [%rd29];
	cvt.u32.u8 	%r159, %rs11;
	sub.s32 	%r23, %r159, %r70;
	setp.ge.u32 	%p26, %r23, %r2;
	@%p26 bra 	$L__BB0_39;
	shr.s32 	%r160, %r23, 5;
	add.s32 	%r161, %r23, %r11;
	add.s32 	%r162, %r161, %r160;
	shl.b32 	%r163, %r162, 2;
	mov.u32 	%r164, s_mem;
	add.s32 	%r165, %r164, %r163;
	atom.shared.add.u32 	%r166, [%r165], 1;
$L__BB0_39:
	add.s64 	%rd30, %rd28, %rd5;
	setp.ge.u64 	%p27, %rd30, %rd2;
	@%p27 bra 	$L__BB0_54;
	add.s64 	%rd31, %rd29, %rd5;
	ld.global.nc.u8 	%rs12, [%rd31];
	cvt.u32.u8 	%r167, %rs12;
	sub.s32 	%r24, %r167, %r70;
	setp.ge.u32 	%p28, %r24, %r2;
	@%p28 bra 	$L__BB0_42;
	shr.s32 	%r168, %r24, 5;
	add.s32 	%r169, %r24, %r11;
	add.s32 	%r170, %r169, %r168;
	shl.b32 	%r171, %r170, 2;
	mov.u32 	%r172, s_mem;
	add.s32 	%r173, %r172, %r171;
	atom.shared.add.u32 	%r174, [%r173], 1;
$L__BB0_42:
	add.s64 	%rd32, %rd30, %rd5;
	setp.ge.u64 	%p29, %rd32, %rd2;
	@%p29 bra 	$L__BB0_54;
	add.s64 	%rd33, %rd31, %rd5;
	ld.global.nc.u8 	%rs13, [%rd33];
	cvt.u32.u8 	%r175, %rs13;
	sub.s32 	%r25, %r175, %r70;
	setp.ge.u32 	%p30, %r25, %r2;
	@%p30 bra 	$L__BB0_45;
	shr.s32 	%r176, %r25, 5;
	add.s32 	%r177, %r25, %r11;
	add.s32 	%r178, %r177, %r176;
	shl.b32 	%r179, %r178, 2;
	mov.u32 	%r180, s_mem;
	add.s32 	%r181, %r180, %r179;
	atom.shared.add.u32 	%r182, [%r181], 1;
$L__BB0_45:
	add.s64 	%rd34, %rd32, %rd5;
	setp.ge.u64 	%p31, %rd34, %rd2;
	@%p31 bra 	$L__BB0_54;
	add.s64 	%rd35, %rd33, %rd5;
	ld.global.nc.u8 	%rs14, [%rd35];
	cvt.u32.u8 	%r183, %rs14;
	sub.s32 	%r26, %r183, %r70;
	setp.ge.u32 	%p32, %r26, %r2;
	@%p32 bra 	$L__BB0_48;
	shr.s32 	%r184, %r26, 5;
	add.s32 	%r185, %r26, %r11;
	add.s32 	%r186, %r185, %r184;
	shl.b32 	%r187, %r186, 2;
	mov.u32 	%r188, s_mem;
	add.s32 	%r189, %r188, %r187;
	atom.shared.add.u32 	%r190, [%r189], 1;
$L__BB0_48:
	add.s64 	%rd36, %rd34, %rd5;
	setp.ge.u64 	%p33, %rd36, %rd2;
	@%p33 bra 	$L__BB0_54;
	add.s64 	%rd37, %rd35, %rd5;
	ld.global.nc.u8 	%rs15, [%rd37];
	cvt.u32.u8 	%r191, %rs15;
	sub.s32 	%r27, %r191, %r70;
	setp.ge.u32 	%p34, %r27, %r2;
	@%p34 bra 	$L__BB0_51;
	shr.s32 	%r192, %r27, 5;
	add.s32 	%r193, %r27, %r11;
	add.s32 	%r194, %r193, %r192;
	shl.b32 	%r195, %r194, 2;
	mov.u32 	%r196, s_mem;
	add.s32 	%r197, %r196, %r195;
	atom.shared.add.u32 	%r198, [%r197], 1;
$L__BB0_51:
	add.s64 	%rd42, %rd36, %rd5;
	setp.ge.u64 	%p35, %rd42, %rd2;
	@%p35 bra 	$L__BB0_54;
	add.s64 	%rd43, %rd37, %rd5;
	ld.global.nc.u8 	%rs16, [%rd43];
	cvt.u32.u8 	%r199, %rs16;
	sub.s32 	%r28, %r199, %r70;
	setp.ge.u32 	%p36, %r28, %r2;
	@%p36 bra 	$L__BB0_54;
	shr.s32 	%r200, %r28, 5;
	add.s32 	%r201, %r28, %r11;
	add.s32 	%r202, %r201, %r200;
	shl.b32 	%r203, %r202, 2;
	mov.u32 	%r204, s_mem;
	add.s32 	%r205, %r204, %r203;
	atom.shared.add.u32 	%r206, [%r205], 1;
$L__BB0_54:
	add.s64 	%rd46, %rd46, %rd4;
	setp.lt.u64 	%p37, %rd46, %rd2;
	@%p37 bra 	$L__BB0_6;
$L__BB0_55:
	bar.sync 	0;
	setp.gt.s32 	%p38, %r294, %r1;
	@%p38 bra 	$L__BB0_72;
	add.s32 	%r29, %r4, -1;
	and.b32  	%r207, %r4, 7;
	add.s32 	%r30, %r207, -1;
	and.b32  	%r31, %r4, 56;
	and.b32  	%r32, %r3, 224;
	and.b32  	%r33, %r3, 96;
	and.b32  	%r34, %r3, 32;
	and.b32  	%r209, %r4, 134217720;
	neg.s32 	%r35, %r209;
	add.s32 	%r210, %r71, %r6;
	shl.b32 	%r211, %r210, 2;
	shl.b32 	%r212, %r70, 2;
	sub.s32 	%r213, %r211, %r212;
	add.s32 	%r36, %r213, 4;
	shl.b32 	%r37, %r7, 5;
	shl.b32 	%r214, %r210, 3;
	shl.b32 	%r215, %r70, 3;
	sub.s32 	%r216, %r214, %r215;
	add.s32 	%r38, %r216, 8;
	mul.lo.s32 	%r217, %r210, 12;
	mul.lo.s32 	%r218, %r70, 12;
	sub.s32 	%r219, %r217, %r218;
	add.s32 	%r39, %r219, 12;
	shl.b32 	%r220, %r210, 4;
	shl.b32 	%r221, %r70, 4;
	sub.s32 	%r222, %r220, %r221;
	add.s32 	%r40, %r222, 16;
	mul.lo.s32 	%r223, %r210, 20;
	mul.lo.s32 	%r224, %r70, 20;
	sub.s32 	%r225, %r223, %r224;
	add.s32 	%r41, %r225, 20;
	mul.lo.s32 	%r226, %r210, 24;
	mul.lo.s32 	%r227, %r70, 24;
	sub.s32 	%r228, %r226, %r227;
	add.s32 	%r42, %r228, 24;
	mul.lo.s32 	%r229, %r210, 28;
	mul.lo.s32 	%r230, %r70, 28;
	sub.s32 	%r231, %r229, %r230;
	add.s32 	%r43, %r231, 28;
	cvta.to.global.u64 	%rd39, %rd41;
$L__BB0_57:
	setp.lt.u32 	%p39, %r3, 32;
	shr.s32 	%r233, %r294, 5;
	add.s32 	%r45, %r233, %r294;
	mov.b32 	%r307, 0;
	@%p39 bra 	$L__BB0_69;
	setp.lt.u32 	%p40, %r29, 7;
	mov.b32 	%r302, 0;
	mov.u32 	%r307, %r302;
	@%p40 bra 	$L__BB0_61;
	shl.b32 	%r237, %r45, 2;
	mov.u32 	%r238, s_mem;
	add.s32 	%r295, %r238, %r237;
	mov.b32 	%r307, 0;
	mov.u32 	%r296, %r35;
$L__BB0_60:
	.pragma "nounroll";
	ld.shared.u32 	%r239, [%r295];
	add.s32 	%r240, %r239, %r307;
	add.s32 	%r241, %r295, %r36;
	ld.shared.u32 	%r242, [%r241];
	add.s32 	%r243, %r242, %r240;
	add.s32 	%r244, %r295, %r38;
	ld.shared.u32 	%r245, [%r244];
	add.s32 	%r246, %r245, %r243;
	add.s32 	%r247, %r295, %r39;
	ld.shared.u32 	%r248, [%r247];
	add.s32 	%r249, %r248, %r246;
	add.s32 	%r250, %r295, %r40;
	ld.shared.u32 	%r251, [%r250];
	add.s32 	%r252, %r251, %r249;
	add.s32 	%r253, %r295, %r41;
	ld.shared.u32 	%r254, [%r253];
	add.s32 	%r255, %r254, %r252;
	add.s32 	%r256, %r295, %r42;
	ld.shared.u32 	%r257, [%r256];
	add.s32 	%r258, %r257, %r255;
	add.s32 	%r259, %r295, %r43;
	ld.shared.u32 	%r260, [%r259];
	add.s32 	%r307, %r260, %r258;
	add.s32 	%r296, %r296, 8;
	add.s32 	%r295, %r295, %r37;
	setp.ne.s32 	%p41, %r296, 0;
	mov.u32 	%r302, %r31;
	@%p41 bra 	$L__BB0_60;
$L__BB0_61:
	setp.eq.s32 	%p42, %r32, 0;
	@%p42 bra 	$L__BB0_69;
	setp.lt.u32 	%p43, %r30, 3;
	@%p43 bra 	$L__BB0_64;
	mad.lo.s32 	%r262, %r302, %r7, %r45;
	shl.b32 	%r263, %r262, 2;
	mov.u32 	%r264, s_mem;
	add.s32 	%r265, %r264, %r263;
	ld.shared.u32 	%r266, [%r265];
	add.s32 	%r267, %r266, %r307;
	shl.b32 	%r268, %r7, 2;
	add.s32 	%r269, %r265, %r268;
	ld.shared.u32 	%r270, [%r269];
	add.s32 	%r271, %r270, %r267;
	add.s32 	%r272, %r269, %r268;
	ld.shared.u32 	%r273, [%r272];
	add.s32 	%r274, %r273, %r271;
	add.s32 	%r275, %r272, %r268;
	ld.shared.u32 	%r276, [%r275];
	add.s32 	%r307, %r276, %r274;
	add.s32 	%r302, %r302, 4;
$L__BB0_64:
	setp.eq.s32 	%p44, %r33, 0;
	@%p44 bra 	$L__BB0_69;
	setp.eq.s32 	%p45, %r33, 32;
	@%p45 bra 	$L__BB0_67;
	mad.lo.s32 	%r278, %r302, %r7, %r45;
	shl.b32 	%r279, %r278, 2;
	mov.u32 	%r280, s_mem;
	add.s32 	%r281, %r280, %r279;
	ld.shared.u32 	%r282, [%r281];
	add.s32 	%r283, %r282, %r307;
	shl.b32 	%r284, %r7, 2;
	add.s32 	%r285, %r281, %r284;
	ld.shared.u32 	%r286, [%r285];
	add.s32 	%r307, %r286, %r283;
	add.s32 	%r302, %r302, 2;
$L__BB0_67:
	setp.eq.s32 	%p46, %r34, 0;
	@%p46 bra 	$L__BB0_69;
	mad.lo.s32 	%r287, %r302, %r7, %r45;
	shl.b32 	%r288, %r287, 2;
	mov.u32 	%r289, s_mem;
	add.s32 	%r290, %r289, %r288;
	ld.shared.u32 	%r291, [%r290];
	add.s32 	%r307, %r291, %r307;
$L__BB0_69:
	setp.eq.s32 	%p47, %r307, 0;
	@%p47 bra 	$L__BB0_71;
	mul.wide.s32 	%rd44, %r294, 4;
	add.s64 	%rd45, %rd39, %rd44;
	atom.global.add.u32 	%r292, [%rd45], %r307;
$L__BB0_71:
	add.s32 	%r294, %r294, %r3;
	setp.le.s32 	%p48, %r294, %r1;
	@%p48 bra 	$L__BB0_57;
$L__BB0_72:
	ret;

}


// ===== COMPILED SASS (sm_100) =====

	.target	sm_100

	.elftype	@"ET_EXEC"


//--------------------- .note.nv.tkinfo           --------------------------
	.section	.note.nv.tkinfo,"",@"SHT_NOTE"
	.sectionflags	@"SHF_NOTE_NV_TKINFO"
	.tkinfo
        /*0018*/ 	.word	0x00000002
        /*0030*/ 	.string	""
        /*0030*/ 	.string	"ptxas"
        /*0030*/ 	.string	"Cuda compilation tools, release 13.0, V13.0.88"
        /*0030*/ 	.string	"Build cuda_13.0.r13.0/compiler.36424714_0"
        /*0030*/ 	.string	"-arch sm_100 -m 64 "



//--------------------- .note.nv.cuinfo           --------------------------
	.section	.note.nv.cuinfo,"",@"SHT_NOTE"
	.sectionflags	@"SHF_NOTE_NV_CUINFO"
        /*0018*/ 	.short	0x0002
        /*001a*/ 	.short	0x0064
        /*001c*/ 	.short	0x0082
	.zero		2


//--------------------- .nv.info                  --------------------------
	.section	.nv.info,"",@"SHT_CUDA_INFO"
	.align	4


	//----- nvinfo : EIATTR_REGCOUNT
	.align		4
        /*0000*/ 	.byte	0x04, 0x2f
        /*0002*/ 	.short	(.L_1 - .L_0)
	.align		4
.L_0:
        /*0004*/ 	.word	index@(_Z20histogramKernelRangePKcPjjii)
        /*0008*/ 	.word	0x00000010


	//----- nvinfo : EIATTR_FRAME_SIZE
	.align		4
.L_1:
        /*000c*/ 	.byte	0x04, 0x11
        /*000e*/ 	.short	(.L_3 - .L_2)
	.align		4
.L_2:
        /*0010*/ 	.word	index@(_Z20histogramKernelRangePKcPjjii)
        /*0014*/ 	.word	0x00000000


	//----- nvinfo : EIATTR_MIN_STACK_SIZE
	.align		4
.L_3:
        /*0018*/ 	.byte	0x04, 0x12
        /*001a*/ 	.short	(.L_5 - .L_4)
	.align		4
.L_4:
        /*001c*/ 	.word	index@(_Z20histogramKernelRangePKcPjjii)
        /*0020*/ 	.word	0x00000000
.L_5:


//--------------------- .nv.compat                --------------------------
	.section	.nv.compat,"",@"SHT_CUDA_COMPAT_INFO"
	.align	4
        /*0000*/ 	.byte	0x02, 0x09, 0x00, 0x00, 0x02, 0x02, 0x01, 0x00, 0x02, 0x05, 0x05, 0x00, 0x03, 0x07, 0x01, 0x01
        /*0010*/ 	.byte	0x02, 0x03, 0x00, 0x00, 0x02, 0x06, 0x01, 0x00, 0x04, 0x0b, 0x08, 0x00, 0x09, 0x00, 0x00, 0x00
        /*0020*/ 	.byte	0x00, 0x00, 0x00, 0x00


//--------------------- .nv.info._Z20histogramKernelRangePKcPjjii --------------------------
	.section	.nv.info._Z20histogramKernelRangePKcPjjii,"",@"SHT_CUDA_INFO"
	.sectionflags	@""
	.align	4


	//----- nvinfo : EIATTR_CUDA_API_VERSION
	.align		4
        /*0000*/ 	.byte	0x04, 0x37
        /*0002*/ 	.short	(.L_7 - .L_6)
.L_6:
        /*0004*/ 	.word	0x00000082


	//----- nvinfo : EIATTR_KPARAM_INFO
	.align		4
.L_7:
        /*0008*/ 	.byte	0x04, 0x17
        /*000a*/ 	.short	(.L_9 - .L_8)
.L_8:
        /*000c*/ 	.word	0x00000000
        /*0010*/ 	.short	0x0004
        /*0012*/ 	.short	0x0018
        /*0014*/ 	.byte	0x00, 0xf0, 0x11, 0x00


	//----- nvinfo : EIATTR_KPARAM_INFO
	.align		4
.L_9:
        /*0018*/ 	.byte	0x04, 0x17
        /*001a*/ 	.short	(.L_11 - .L_10)
.L_10:
        /*001c*/ 	.word	0x00000000
        /*0020*/ 	.short	0x0003
        /*0022*/ 	.short	0x0014
        /*0024*/ 	.byte	0x00, 0xf0, 0x11, 0x00


	//----- nvinfo : EIATTR_KPARAM_INFO
	.align		4
.L_11:
        /*0028*/ 	.byte	0x04, 0x17
        /*002a*/ 	.short	(.L_13 - .L_12)
.L_12:
        /*002c*/ 	.word	0x00000000
        /*0030*/ 	.short	0x0002
        /*0032*/ 	.short	0x0010
        /*0034*/ 	.byte	0x00, 0xf0, 0x11, 0x00


	//----- nvinfo : EIATTR_KPARAM_INFO
	.align		4
.L_13:
        /*0038*/ 	.byte	0x04, 0x17
        /*003a*/ 	.short	(.L_15 - .L_14)
.L_14:
        /*003c*/ 	.word	0x00000000
        /*0040*/ 	.short	0x0001
        /*0042*/ 	.short	0x0008
        /*0044*/ 	.byte	0x00, 0xf5, 0x21, 0x00


	//----- nvinfo : EIATTR_KPARAM_INFO
	.align		4
.L_15:
        /*0048*/ 	.byte	0x04, 0x17
        /*004a*/ 	.short	(.L_17 - .L_16)
.L_16:
        /*004c*/ 	.word	0x00000000
        /*0050*/ 	.short	0x0000
        /*0052*/ 	.short	0x0000
        /*0054*/ 	.byte	0x00, 0xf5, 0x21, 0x00


	//----- nvinfo : EIATTR_SPARSE_MMA_MASK
	.align		4
.L_17:
        /*0058*/ 	.byte	0x03, 0x50
        /*005a*/ 	.short	0x0000


	//----- nvinfo : EIATTR_MAXREG_COUNT
	.align		4
        /*005c*/ 	.byte	0x03, 0x1b
        /*005e*/ 	.short	0x00ff


	//----- nvinfo : EIATTR_NUM_BARRIERS
	.align		4
        /*0060*/ 	.byte	0x02, 0x4c
        /*0062*/ 	.byte	0x01
	.zero		1


	//----- nvinfo : EIATTR_MERCURY_ISA_VERSION
	.align		4
        /*0064*/ 	.byte	0x03, 0x5f
        /*0066*/ 	.short	0x0101


	//----- nvinfo : EIATTR_VRC_CTA_INIT_COUNT
	.align		4
        /*0068*/ 	.byte	0x02, 0x4a
	.zero		1
	.zero		1


	//----- nvinfo : EIATTR_EXIT_INSTR_OFFSETS
	.align		4
        /*006c*/ 	.byte	0x04, 0x1c
        /*006e*/ 	.short	(.L_19 - .L_18)


	//   ....[0]....
.L_18:
        /*0070*/ 	.word	0x00000050


	//   ....[1]....
        /*0074*/ 	.word	0x00001700


	//   ....[2]....
        /*0078*/ 	.word	0x00001e10


	//----- nvinfo : EIATTR_CRS_STACK_SIZE
	.align		4
.L_19:
        /*007c*/ 	.byte	0x04, 0x1e
        /*007e*/ 	.short	(.L_21 - .L_20)
.L_20:
        /*0080*/ 	.word	0x00000000


	//----- nvinfo : EIATTR_CBANK_PARAM_SIZE
	.align		4
.L_21:
        /*0084*/ 	.byte	0x03, 0x19
        /*0086*/ 	.short	0x001c


	//----- nvinfo : EIATTR_PARAM_CBANK
	.align		4
        /*0088*/ 	.byte	0x04, 0x0a
        /*008a*/ 	.short	(.L_23 - .L_22)
	.align		4
.L_22:
        /*008c*/ 	.word	index@(.nv.constant0._Z20histogramKernelRangePKcPjjii)
        /*0090*/ 	.short	0x0380
        /*0092*/ 	.short	0x001c


	//----- nvinfo : EIATTR_SW_WAR
	.align		4
.L_23:
        /*0094*/ 	.byte	0x04, 0x36
        /*0096*/ 	.short	(.L_25 - .L_24)
.L_24:
        /*0098*/ 	.word	0x00000008
.L_25:


//--------------------- .nv.callgraph             --------------------------
	.section	.nv.callgraph,"",@"SHT_CUDA_CALLGRAPH"
	.align	4
	.sectionentsize	8
	.align		4
        /*0000*/ 	.word	0x00000000
	.align		4
        /*0004*/ 	.word	0xffffffff
	.align		4
        /*0008*/ 	.word	0x00000000
	.align		4
        /*000c*/ 	.word	0xfffffffe
	.align		4
        /*0010*/ 	.word	0x00000000
	.align		4
        /*0014*/ 	.word	0xfffffffd
	.align		4
        /*0018*/ 	.word	0x00000000
	.align		4
        /*001c*/ 	.word	0xfffffffc


//--------------------- .text._Z20histogramKernelRangePKcPjjii --------------------------
	.section	.text._Z20histogramKernelRangePKcPjjii,"ax",@progbits
	.align	128
        .global         _Z20histogramKernelRangePKcPjjii
        .type           _Z20histogramKernelRangePKcPjjii,@function
        .size           _Z20histogramKernelRangePKcPjjii,(.L_x_47 - _Z20histogramKernelRangePKcPjjii)
        .other          _Z20histogramKernelRangePKcPjjii,@"STO_CUDA_ENTRY STV_DEFAULT"
_Z20histogramKernelRangePKcPjjii:
.text._Z20histogramKernelRangePKcPjjii:
[----:B------:R-:W-:Y:S01]  /*0000*/  LDC R1, c[0x0][0x37c] ;  /* 0x0000df00ff017b82 */ /* 0x000fe20000000800 */
[----:B------:R-:W0:Y:S01]  /*0010*/  LDCU UR6, c[0x0][0x398] ;  /* 0x00007300ff0677ac */ /* 0x000e220008000800 */
[----:B------:R-:W0:Y:S02]  /*0020*/  LDCU UR4, c[0x0][0x394] ;  /* 0x00007280ff0477ac */ /* 0x000e240008000800 */
[----:B0-----:R-:W-:-:S06]  /*0030*/  UIADD3 UR6, UPT, UPT, UR6, -UR4, URZ ;  /* 0x8000000406067290 */ /* 0x001fcc000fffe0ff */
[----:B------:R-:W-:-:S13]  /*0040*/  ISETP.LE.AND P0, PT, RZ, UR6, PT ;  /* 0x00000006ff007c0c */ /* 0x000fda000bf03270 */
[----:B------:R-:W-:Y:S05]  /*0050*/  @!P0 EXIT ;  /* 0x000000000000894d */ /* 0x000fea0003800000 */
[----:B------:R-:W0:Y:S01]  /*0060*/  S2R R0, SR_TID.X ;  /* 0x0000000000007919 */ /* 0x000e220000002100 */
[----:B------:R-:W1:Y:S01]  /*0070*/  LDCU UR18, c[0x0][0x360] ;  /* 0x00006c00ff1277ac */ /* 0x000e620008000800 */
[----:B------:R-:W-:Y:S01]  /*0080*/  BSSY.RECONVERGENT B0, `(.L_x_0) ;  /* 0x0000010000007945 */ /* 0x000fe20003800200 */
[----:B------:R-:W-:-:S04]  /*0090*/  UIADD3 UR7, UPT, UPT, UR6, 0x1, URZ ;  /* 0x0000000106077890 */ /* 0x000fc8000fffe0ff */
[----:B------:R-:W-:Y:S02]  /*00a0*/  ULEA.HI UR19, UR7, UR7, URZ, 0x1b ;  /* 0x0000000707137291 */ /* 0x000fe4000f8fd8ff */
[----:B-1----:R-:W-:-:S04]  /*00b0*/  USHF.R.U32.HI UR8, URZ, 0x5, UR18 ;  /* 0x00000005ff087899 */ /* 0x002fc80008011612 */
[----:B------:R-:W-:-:S06]  /*00c0*/  UIMAD UR4, UR8, UR19, URZ ;  /* 0x00000013080472a4 */ /* 0x000fcc000f8e02ff */
[----:B0-----:R-:W-:-:S13]  /*00d0*/  ISETP.GE.U32.AND P0, PT, R0, UR4, PT ;  /* 0x0000000400007c0c */ /* 0x001fda000bf06070 */
[----:B------:R-:W-:Y:S05]  /*00e0*/  @P0 BRA `(.L_x_1) ;  /* 0x0000000000240947 */ /* 0x000fea0003800000 */
[----:B------:R-:W0:Y:S01]  /*00f0*/  S2R R4, SR_CgaCtaId ;  /* 0x0000000000047919 */ /* 0x000e220000008800 */
[----:B------:R-:W-:Y:S01]  /*0100*/  MOV R3, 0x400 ;  /* 0x0000040000037802 */ /* 0x000fe20000000f00 */
[----:B------:R-:W-:-:S03]  /*0110*/  IMAD.MOV.U32 R2, RZ, RZ, R0 ;  /* 0x000000ffff027224 */ /* 0x000fc600078e0000 */
[----:B0-----:R-:W-:-:S07]  /*0120*/  LEA R3, R4, R3, 0x18 ;  /* 0x0000000304037211 */ /* 0x001fce00078ec0ff */
.L_x_2:
[C---:B------:R-:W-:Y:S02]  /*0130*/  IMAD R4, R2.reuse, 0x4, R3 ;  /* 0x0000000402047824 */ /* 0x040fe400078e0203 */
[----:B------:R-:W-:-:S03]  /*0140*/  VIADD R2, R2, UR18 ;  /* 0x0000001202027c36 */ /* 0x000fc60008000000 */
[----:B------:R0:W-:Y:S02]  /*0150*/  STS [R4], RZ ;  /* 0x000000ff04007388 */ /* 0x0001e40000000800 */
[----:B------:R-:W-:-:S13]  /*0160*/  ISETP.GE.AND P0, PT, R2, UR4, PT ;  /* 0x0000000402007c0c */ /* 0x000fda000bf06270 */
[----:B0-----:R-:W-:Y:S05]  /*0170*/  @!P0 BRA `(.L_x_2) ;  /* 0xfffffffc00ec8947 */ /* 0x001fea000383ffff */
.L_x_1:
[----:B------:R-:W-:Y:S05]  /*0180*/  BSYNC.RECONVERGENT B0 ;  /* 0x0000000000007941 */ /* 0x000fea0003800200 */
.L_x_0:
[----:B------:R-:W0:Y:S01]  /*0190*/  S2UR UR10, SR_CTAID.X ;  /* 0x00000000000a79c3 */ /* 0x000e220000002500 */
[----:B------:R-:W1:Y:S01]  /*01a0*/  LDCU UR5, c[0x0][0x390] ;  /* 0x00007200ff0577ac */ /* 0x000e620008000800 */
[----:B------:R-:W-:Y:S01]  /*01b0*/  USHF.L.U32 UR4, UR18, 0x4, URZ ;  /* 0x0000000412047899 */ /* 0x000fe200080006ff */
[----:B------:R-:W2:Y:S03]  /*01c0*/  LDCU.64 UR16, c[0x0][0x358] ;  /* 0x00006b00ff1077ac */ /* 0x000ea60008000a00 */
[----:B0-----:R-:W-:-:S04]  /*01d0*/  UIMAD.WIDE.U32 UR10, UR4, UR10, URZ ;  /* 0x0000000a040a72a5 */ /* 0x001fc8000f8e00ff */
[----:B-1----:R-:W-:-:S04]  /*01e0*/  UISETP.GE.U32.AND UP0, UPT, UR10, UR5, UPT ;  /* 0x000000050a00728c */ /* 0x002fc8000bf06070 */
[----:B------:R-:W-:Y:S01]  /*01f0*/  UISETP.GE.U32.AND.EX UP0, UPT, UR11, URZ, UPT, UP0 ;  /* 0x000000ff0b00728c */ /* 0x000fe2000bf06100 */
[----:B------:R-:W-:Y:S08]  /*0200*/  BAR.SYNC.DEFER_BLOCKING 0x0 ;  /* 0x0000000000007b1d */ /* 0x000ff00000010000 */
[----:B--2---:R-:W-:Y:S05]  /*0210*/  BRA.U UP0, `(.L_x_3) ;  /* 0x0000001500307547 */ /* 0x004fea000b800000 */
[----:B------:R-:W0:Y:S01]  /*0220*/  LDC R3, c[0x0][0x394] ;  /* 0x0000e500ff037b82 */ /* 0x000e220000000800 */
[----:B------:R-:W1:Y:S01]  /*0230*/  LDCU UR5, c[0x0][0x370] ;  /* 0x00006e00ff0577ac */ /* 0x000e620008000800 */
[----:B------:R-:W-:Y:S01]  /*0240*/  SHF.R.U32.HI R2, RZ, 0x5, R0 ;  /* 0x00000005ff027819 */ /* 0x000fe20000011600 */
[----:B------:R-:W2:Y:S04]  /*0250*/  LDCU UR13, c[0x0][0x390] ;  /* 0x00007200ff0d77ac */ /* 0x000ea80008000800 */
[----:B------:R-:W-:Y:S01]  /*0260*/  IMAD R2, R2, UR19, RZ ;  /* 0x0000001302027c24 */ /* 0x000fe2000f8e02ff */
[----:B------:R-:W3:Y:S01]  /*0270*/  LDCU.64 UR14, c[0x0][0x380] ;  /* 0x00007000ff0e77ac */ /* 0x000ee20008000a00 */
[----:B-1----:R-:W-:-:S12]  /*0280*/  UIMAD.WIDE.U32 UR4, UR4, UR5, URZ ;  /* 0x00000005040472a5 */ /* 0x002fd8000f8e00ff */
.L_x_36:
[----:B------:R-:W-:Y:S01]  /*0290*/  IADD3 R7, P1, PT, R0, UR10, RZ ;  /* 0x0000000a00077c10 */ /* 0x000fe2000ff3e0ff */
[----:B------:R-:W-:Y:S01]  /*02a0*/  UIADD3 UR10, UP1, UPT, UR4, UR10, URZ ;  /* 0x0000000a040a7290 */ /* 0x000fe2000ff3e0ff */
[----:B------:R-:W-:Y:S02]  /*02b0*/  BSSY.RECONVERGENT B0, `(.L_x_4) ;  /* 0x0000141000007945 */ /* 0x000fe40003800200 */
[----:B--2---:R-:W-:Y:S01]  /*02c0*/  ISETP.GE.U32.AND P0, PT, R7, UR13, PT ;  /* 0x0000000d07007c0c */ /* 0x004fe2000bf06070 */
[----:B------:R-:W-:Y:S01]  /*02d0*/  IMAD.X R8, RZ, RZ, UR11, P1 ;  /* 0x0000000bff087e24 */ /* 0x000fe200088e06ff */
[----:B------:R-:W-:Y:S02]  /*02e0*/  UISETP.GE.U32.AND UP0, UPT, UR10, UR13, UPT ;  /* 0x0000000d0a00728c */ /* 0x000fe4000bf06070 */
[----:B------:R-:W-:Y:S02]  /*02f0*/  UIADD3.X UR11, UPT, UPT, UR5, UR11, URZ, UP1, !UPT ;  /* 0x0000000b050b7290 */ /* 0x000fe40008ffe4ff */
[----:B------:R-:W-:-:S02]  /*0300*/  ISETP.GE.U32.AND.EX P0, PT, R8, RZ, PT, P0 ;  /* 0x000000ff0800720c */ /* 0x000fc40003f06100 */
[----:B------:R-:W-:-:S11]  /*0310*/  UISETP.GE.U32.AND.EX UP0, UPT, UR11, URZ, UPT, UP0 ;  /* 0x000000ff0b00728c */ /* 0x000fd6000bf06100 */
[----:B01----:R-:W-:Y:S05]  /*0320*/  @P0 BRA `(.L_x_5) ;  /* 0x0000001000e40947 */ /* 0x003fea0003800000 */
[----:B---3--:R-:W-:-:S04]  /*0330*/  IADD3 R4, P0, PT, R7, UR14, RZ ;  /* 0x0000000e07047c10 */ /* 0x008fc8000ff1e0ff */
[----:B------:R-:W-:-:S05]  /*0340*/  IADD3.X R5, PT, PT, R8, UR15, RZ, P0, !PT ;  /* 0x0000000f08057c10 */ /* 0x000fca00087fe4ff */
[----:B------:R-:W0:Y:S01]  /*0350*/  LDG.E.U8.CONSTANT R6, desc[UR16][R4.64] ;  /* 0x0000001004067981 */ /* 0x000e22000c1e9100 */
[----:B------:R-:W-:Y:S01]  /*0360*/  IADD3 R9, P0, PT, R7, UR18, RZ ;  /* 0x0000001207097c10 */ /* 0x000fe2000ff1e0ff */
[----:B------:R-:W-:Y:S04]  /*0370*/  BSSY.RECONVERGENT B1, `(.L_x_6) ;  /* 0x000000e000017945 */ /* 0x000fe80003800200 */
[----:B------:R-:W-:Y:S01]  /*0380*/  IMAD.X R8, RZ, RZ, R8, P0 ;  /* 0x000000ffff087224 */ /* 0x000fe200000e0608 */
[----:B------:R-:W-:-:S04]  /*0390*/  ISETP.GE.U32.AND P0, PT, R9, UR13, PT ;  /* 0x0000000d09007c0c */ /* 0x000fc8000bf06070 */
[----:B------:R-:W-:Y:S01]  /*03a0*/  ISETP.GE.U32.AND.EX P0, PT, R8, RZ, PT, P0 ;  /* 0x000000ff0800720c */ /* 0x000fe20003f06100 */
[----:B0-----:R-:W-:-:S05]  /*03b0*/  IMAD.IADD R7, R6, 0x1, -R3 ;  /* 0x0000000106077824 */ /* 0x001fca00078e0a03 */
[----:B------:R-:W-:-:S13]  /*03c0*/  ISETP.GE.U32.AND P1, PT, R7, UR7, PT ;  /* 0x0000000707007c0c */ /* 0x000fda000bf26070 */
[----:B------:R-:W-:Y:S05]  /*03d0*/  @P1 BRA `(.L_x_7) ;  /* 0x00000000001c1947 */ /* 0x000fea0003800000 */
[----:B------:R-:W0:Y:S01]  /*03e0*/  S2UR UR12, SR_CgaCtaId ;  /* 0x00000000000c79c3 */ /* 0x000e220000008800 */
[----:B------:R-:W-:Y:S01]  /*03f0*/  IMAD.IADD R6, R2, 0x1, R7 ;  /* 0x0000000102067824 */ /* 0x000fe200078e0207 */
[----:B------:R-:W-:-:S04]  /*0400*/  UMOV UR9, 0x400 ;  /* 0x0000040000097882 */ /* 0x000fc80000000000 */
[----:B------:R-:W-:Y:S01]  /*0410*/  LEA.HI.SX32 R6, R7, R6, 0x1b ;  /* 0x0000000607067211 */ /* 0x000fe200078fdaff */
[----:B0-----:R-:W-:-:S06]  /*0420*/  ULEA UR9, UR12, UR9, 0x18 ;  /* 0x000000090c097291 */ /* 0x001fcc000f8ec0ff */
[----:B------:R-:W-:-:S05]  /*0430*/  LEA R6, R6, UR9, 0x2 ;  /* 0x0000000906067c11 */ /* 0x000fca000f8e10ff */
[----:B------:R0:W-:Y:S02]  /*0440*/  ATOMS.POPC.INC.32 RZ, [R6+URZ] ;  /* 0x0000000006ff7f8c */ /* 0x0001e4000d8000ff */
.L_x_7:
[----:B------:R-:W-:Y:S05]  /*0450*/  BSYNC.RECONVERGENT B1 ;  /* 0x0000000000017941 */ /* 0x000fea0003800200 */
.L_x_6:
[----:B------:R-:W-:Y:S05]  /*0460*/  @P0 BRA `(.L_x_5) ;  /* 0x0000001000940947 */ /* 0x000fea0003800000 */
[----:B------:R-:W-:-:S05]  /*0470*/  IADD3 R4, P0, PT, R4, UR18, RZ ;  /* 0x0000001204047c10 */ /* 0x000fca000ff1e0ff */
[----:B------:R-:W-:-:S05]  /*0480*/  IMAD.X R5, RZ, RZ, R5, P0 ;  /* 0x000000ffff057224 */ /* 0x000fca00000e0605 */
[----:B0-----:R-:W2:Y:S01]  /*0490*/  LDG.E.U8.CONSTANT R6, desc[UR16][R4.64] ;  /* 0x0000001004067981 */ /* 0x001ea2000c1e9100 */
[----:B------:R-:W-:Y:S01]  /*04a0*/  IADD3 R9, P0, PT, R9, UR18, RZ ;  /* 0x0000001209097c10 */ /* 0x000fe2000ff1e0ff */
[----:B------:R-:W-:Y:S04]  /*04b0*/  BSSY.RECONVERGENT B1, `(.L_x_8) ;  /* 0x000000e000017945 */ /* 0x000fe80003800200 */
[----:B------:R-:W-:Y:S01]  /*04c0*/  IMAD.X R8, RZ, RZ, R8, P0 ;  /* 0x000000ffff087224 */ /* 0x000fe200000e0608 */
[----:B------:R-:W-:-:S04]  /*04d0*/  ISETP.GE.U32.AND P0, PT, R9, UR13, PT ;  /* 0x0000000d09007c0c */ /* 0x000fc8000bf06070 */
[----:B------:R-:W-:Y:S01]  /*04e0*/  ISETP.GE.U32.AND.EX P0, PT, R8, RZ, PT, P0 ;  /* 0x000000ff0800720c */ /* 0x000fe20003f06100 */
[----:B--2---:R-:W-:-:S05]  /*04f0*/  IMAD.IADD R7, R6, 0x1, -R3 ;  /* 0x0000000106077824 */ /* 0x004fca00078e0a03 */
        /* <DEDUP_REMOVED lines=9> */
.L_x_9:
[----:B------:R-:W-:Y:S05]  /*0590*/  BSYNC.RECONVERGENT B1 ;  /* 0x0000000000017941 */ /* 0x000fea0003800200 */
.L_x_8:
        /* <DEDUP_REMOVED lines=19> */
.L_x_11:
[----:B------:R-:W-:Y:S05]  /*06d0*/  BSYNC.RECONVERGENT B1 ;  /* 0x0000000000017941 */ /* 0x000fea0003800200 */
.L_x_10:
        /* <DEDUP_REMOVED lines=19> */
.L_x_13:
[----:B------:R-:W-:Y:S05]  /*0810*/  BSYNC.RECONVERGENT B1 ;  /* 0x0000000000017941 */ /* 0x000fea0003800200 */
.L_x_12:
        /* <DEDUP_REMOVED lines=19> */
.L_x_15:
[----:B------:R-:W-:Y:S05]  /*0950*/  BSYNC.RECONVERGENT B1 ;  /* 0x0000000000017941 */ /* 0x000fea0003800200 */
.L_x_14:
        /* <DEDUP_REMOVED lines=19> */
.L_x_17:
[----:B------:R-:W-:Y:S05]  /*0a90*/  BSYNC.RECONVERGENT B1 ;  /* 0x0000000000017941 */ /* 0x000fea0003800200 */
.L_x_16:
        /* <DEDUP_REMOVED lines=19> */
.L_x_19:
[----:B------:R-:W-:Y:S05]  /*0bd0*/  BSYNC.RECONVERGENT B1 ;  /* 0x0000000000017941 */ /* 0x000fea0003800200 */
.L_x_18:
        /* <DEDUP_REMOVED lines=19> */
.L_x_21:
[----:B------:R-:W-:Y:S05]  /*0d10*/  BSYNC.RECONVERGENT B1 ;  /* 0x0000000000017941 */ /* 0x000fea0003800200 */
.L_x_20:
        /* <DEDUP_REMOVED lines=19> */
.L_x_23:
[----:B------:R-:W-:Y:S05]  /*0e50*/  BSYNC.RECONVERGENT B1 ;  /* 0x0000000000017941 */ /* 0x000fea0003800200 */
.L_x_22:
        /* <DEDUP_REMOVED lines=19> */
.L_x_25:
[----:B------:R-:W-:Y:S05]  /*0f90*/  BSYNC.RECONVERGENT B1 ;  /* 0x0000000000017941 */ /* 0x000fea0003800200 */
.L_x_24:
        /* <DEDUP_REMOVED lines=19> */
.L_x_27:
[----:B------:R-:W-:Y:S05]  /*10d0*/  BSYNC.RECONVERGENT B1 ;  /* 0x0000000000017941 */ /* 0x000fea0003800200 */
.L_x_26:
        /* <DEDUP_REMOVED lines=19> */
.L_x_29:
[----:B------:R-:W-:Y:S05]  /*1210*/  BSYNC.RECONVERGENT B1 ;  /* 0x0000000000017941 */ /* 0x000fea0003800200 */
.L_x_28:
        /* <DEDUP_REMOVED lines=19> */
.L_x_31:
[----:B------:R-:W-:Y:S05]  /*1350*/  BSYNC.RECONVERGENT B1 ;  /* 0x0000000000017941 */ /* 0x000fea0003800200 */
.L_x_30:
        /* <DEDUP_REMOVED lines=19> */
.L_x_33:
[----:B------:R-:W-:Y:S05]  /*1490*/  BSYNC.RECONVERGENT B1 ;  /* 0x0000000000017941 */ /* 0x000fea0003800200 */
.L_x_32:
[----:B------:R-:W-:Y:S05]  /*14a0*/  @P0 BRA `(.L_x_5) ;  /* 0x0000000000840947 */ /* 0x000fea0003800000 */
[----:B------:R-:W-:-:S05]  /*14b0*/  IADD3 R4, P0, PT, R4, UR18, RZ ;  /* 0x0000001204047c10 */ /* 0x000fca000ff1e0ff */
[----:B------:R-:W-:-:S05]  /*14c0*/  IMAD.X R5, RZ, RZ, R5, P0 ;  /* 0x000000ffff057224 */ /* 0x000fca00000e0605 */
[----:B0-----:R-:W2:Y:S01]  /*14d0*/  LDG.E.U8.CONSTANT R6, desc[UR16][R4.64] ;  /* 0x0000001004067981 */ /* 0x001ea2000c1e9100 */
[----:B------:R-:W-:Y:S01]  /*14e0*/  IADD3 R7, P1, PT, R9, UR18, RZ ;  /* 0x0000001209077c10 */ /* 0x000fe2000ff3e0ff */
[----:B------:R-:W-:Y:S03]  /*14f0*/  BSSY.RECONVERGENT B1, `(.L_x_34) ;  /* 0x000000e000017945 */ /* 0x000fe60003800200 */
[----:B------:R-:W-:Y:S01]  /*1500*/  ISETP.GE.U32.AND P0, PT, R7, UR13, PT ;  /* 0x0000000d07007c0c */ /* 0x000fe2000bf06070 */
[----:B--2---:R-:W-:Y:S02]  /*1510*/  IMAD.IADD R7, R6, 0x1, -R3 ;  /* 0x0000000106077824 */ /* 0x004fe400078e0a03 */
[----:B------:R-:W-:-:S03]  /*1520*/  IMAD.X R6, RZ, RZ, R8, P1 ;  /* 0x000000ffff067224 */ /* 0x000fc600008e0608 */
[----:B------:R-:W-:Y:S02]  /*1530*/  ISETP.GE.U32.AND P1, PT, R7, UR7, PT ;  /* 0x0000000707007c0c */ /* 0x000fe4000bf26070 */
[----:B------:R-:W-:-:S11]  /*1540*/  ISETP.GE.U32.AND.EX P0, PT, R6, RZ, PT, P0 ;  /* 0x000000ff0600720c */ /* 0x000fd60003f06100 */
        /* <DEDUP_REMOVED lines=8> */
.L_x_35:
[----:B------:R-:W-:Y:S05]  /*15d0*/  BSYNC.RECONVERGENT B1 ;  /* 0x0000000000017941 */ /* 0x000fea0003800200 */
.L_x_34:
[----:B------:R-:W-:Y:S05]  /*15e0*/  @P0 BRA `(.L_x_5) ;  /* 0x0000000000340947 */ /* 0x000fea0003800000 */
[----:B------:R-:W-:-:S05]  /*15f0*/  IADD3 R4, P0, PT, R4, UR18, RZ ;  /* 0x0000001204047c10 */ /* 0x000fca000ff1e0ff */
[----:B------:R-:W-:-:S05]  /*1600*/  IMAD.X R5, RZ, RZ, R5, P0 ;  /* 0x000000ffff057224 */ /* 0x000fca00000e0605 */
[----:B------:R-:W2:Y:S02]  /*1610*/  LDG.E.U8.CONSTANT R4, desc[UR16][R4.64] ;  /* 0x0000001004047981 */ /* 0x000ea4000c1e9100 */
[----:B--2---:R-:W-:-:S05]  /*1620*/  IMAD.IADD R7, R4, 0x1, -R3 ;  /* 0x0000000104077824 */ /* 0x004fca00078e0a03 */
[----:B------:R-:W-:-:S13]  /*1630*/  ISETP.GE.U32.AND P0, PT, R7, UR7, PT ;  /* 0x0000000707007c0c */ /* 0x000fda000bf06070 */
[----:B------:R-:W-:Y:S05]  /*1640*/  @P0 BRA `(.L_x_5) ;  /* 0x00000000001c0947 */ /* 0x000fea0003800000 */
[----:B------:R-:W1:Y:S01]  /*1650*/  S2UR UR12, SR_CgaCtaId ;  /* 0x00000000000c79c3 */ /* 0x000e620000008800 */
[----:B------:R-:W-:Y:S01]  /*1660*/  IMAD.IADD R4, R2, 0x1, R7 ;  /* 0x0000000102047824 */ /* 0x000fe200078e0207 */
[----:B------:R-:W-:-:S04]  /*1670*/  UMOV UR9, 0x400 ;  /* 0x0000040000097882 */ /* 0x000fc80000000000 */
[----:B------:R-:W-:Y:S01]  /*1680*/  LEA.HI.SX32 R4, R7, R4, 0x1b ;  /* 0x0000000407047211 */ /* 0x000fe200078fdaff */
[----:B-1----:R-:W-:-:S06]  /*1690*/  ULEA UR9, UR12, UR9, 0x18 ;  /* 0x000000090c097291 */ /* 0x002fcc000f8ec0ff */
[----:B------:R-:W-:-:S05]  /*16a0*/  LEA R4, R4, UR9, 0x2 ;  /* 0x0000000904047c11 */ /* 0x000fca000f8e10ff */
[----:B------:R1:W-:Y:S02]  /*16b0*/  ATOMS.POPC.INC.32 RZ, [R4+URZ] ;  /* 0x0000000004ff7f8c */ /* 0x0003e4000d8000ff */
.L_x_5:
[----:B---3--:R-:W-:Y:S05]  /*16c0*/  BSYNC.RECONVERGENT B0 ;  /* 0x0000000000007941 */ /* 0x008fea0003800200 */
.L_x_4:
[----:B------:R-:W-:Y:S05]  /*16d0*/  BRA.U !UP0, `(.L_x_36) ;  /* 0xffffffe908ec7547 */ /* 0x000fea000b83ffff */
.L_x_3:
[----:B------:R-:W-:Y:S01]  /*16e0*/  BAR.SYNC.DEFER_BLOCKING 0x0 ;  /* 0x0000000000007b1d */ /* 0x000fe20000010000 */
[----:B------:R-:W-:-:S13]  /*16f0*/  ISETP.GT.AND P0, PT, R0, UR6, PT ;  /* 0x0000000600007c0c */ /* 0x000fda000bf04270 */
[----:B------:R-:W-:Y:S05]  /*1700*/  @P0 EXIT ;  /* 0x000000000000094d */ /* 0x000fea0003800000 */
[----:B------:R-:W2:Y:S01]  /*1710*/  LDCU UR5, c[0x0][0x398] ;  /* 0x00007300ff0577ac */ /* 0x000ea20008000800 */
[----:B------:R-:W-:Y:S01]  /*1720*/  BSSY.RECONVERGENT B0, `(.L_x_37) ;  /* 0x000006e000007945 */ /* 0x000fe20003800200 */
[----:B------:R-:W3:Y:S01]  /*1730*/  LDCU UR14, c[0x0][0x394] ;  /* 0x00007280ff0e77ac */ /* 0x000ee20008000800 */
[----:B------:R-:W-:Y:S02]  /*1740*/  ULOP3.LUT UR4, UR8, 0x7, URZ, 0xc0, !UPT ;  /* 0x0000000708047892 */ /* 0x000fe4000f8ec0ff */
[----:B------:R-:W-:Y:S02]  /*1750*/  UIADD3 UR15, UPT, UPT, UR8, -0x1, URZ ;  /* 0xffffffff080f7890 */ /* 0x000fe4000fffe0ff */
[----:B------:R-:W-:Y:S02]  /*1760*/  ULOP3.LUT UR20, UR8, 0x38, URZ, 0xc0, !UPT ;  /* 0x0000003808147892 */ /* 0x000fe4000f8ec0ff */
[----:B------:R-:W-:Y:S02]  /*1770*/  ULOP3.LUT UR8, UR8, 0x7fffff8, URZ, 0xc0, !UPT ;  /* 0x07fffff808087892 */ /* 0x000fe4000f8ec0ff */
[----:B------:R-:W-:-:S02]  /*1780*/  UIADD3 UR4, UPT, UPT, UR4, -0x1, URZ ;  /* 0xffffffff04047890 */ /* 0x000fc4000fffe0ff */
[----:B--2---:R-:W-:Y:S02]  /*1790*/  ULEA.HI UR7, UR7, UR5, URZ, 0x1b ;  /* 0x0000000507077291 */ /* 0x004fe4000f8fd8ff */
[----:B------:R-:W-:Y:S02]  /*17a0*/  ULOP3.LUT UR21, UR18, 0x60, URZ, 0xc0, !UPT ;  /* 0x0000006012157892 */ /* 0x000fe4000f8ec0ff */
[----:B---3--:R-:W-:Y:S02]  /*17b0*/  USHF.L.U32 UR5, UR14, 0x2, URZ ;  /* 0x000000020e057899 */ /* 0x008fe400080006ff */
[----:B------:R-:W-:Y:S02]  /*17c0*/  USHF.L.U32 UR9, UR14, 0x3, URZ ;  /* 0x000000030e097899 */ /* 0x000fe400080006ff */
[----:B------:R-:W-:Y:S02]  /*17d0*/  UIMAD UR10, UR14, 0xc, URZ ;  /* 0x0000000c0e0a78a4 */ /* 0x000fe4000f8e02ff */
[----:B------:R-:W-:-:S02]  /*17e0*/  USHF.L.U32 UR11, UR14, 0x4, URZ ;  /* 0x000000040e0b7899 */ /* 0x000fc400080006ff */
[----:B------:R-:W-:Y:S02]  /*17f0*/  UIMAD UR12, UR14, 0x14, URZ ;  /* 0x000000140e0c78a4 */ /* 0x000fe4000f8e02ff */
[----:B------:R-:W-:Y:S02]  /*1800*/  UIMAD UR13, UR14, 0x18, URZ ;  /* 0x000000180e0d78a4 */ /* 0x000fe4000f8e02ff */
[----:B------:R-:W-:Y:S02]  /*1810*/  UIMAD UR14, UR14, 0x1c, URZ ;  /* 0x0000001c0e0e78a4 */ /* 0x000fe4000f8e02ff */
[----:B------:R-:W-:Y:S02]  /*1820*/  UIADD3 UR8, UPT, UPT, -UR8, URZ, URZ ;  /* 0x000000ff08087290 */ /* 0x000fe4000fffe1ff */
[----:B------:R-:W-:Y:S02]  /*1830*/  UISETP.GE.U32.AND UP1, UPT, UR15, 0x7, UPT ;  /* 0x000000070f00788c */ /* 0x000fe4000bf26070 */
[----:B------:R-:W-:-:S02]  /*1840*/  ULEA UR5, UR7, -UR5, 0x2 ;  /* 0x8000000507057291 */ /* 0x000fc4000f8e10ff */
[----:B------:R-:W-:Y:S02]  /*1850*/  ULEA UR9, UR7, -UR9, 0x3 ;  /* 0x8000000907097291 */ /* 0x000fe4000f8e18ff */
[----:B------:R-:W-:Y:S02]  /*1860*/  UIMAD UR10, UR7, 0xc, -UR10 ;  /* 0x0000000c070a78a4 */ /* 0x000fe4000f8e0a0a */
[----:B------:R-:W-:Y:S02]  /*1870*/  ULEA UR11, UR7, -UR11, 0x4 ;  /* 0x8000000b070b7291 */ /* 0x000fe4000f8e20ff */
[----:B------:R-:W-:Y:S02]  /*1880*/  UIMAD UR12, UR7, 0x14, -UR12 ;  /* 0x00000014070c78a4 */ /* 0x000fe4000f8e0a0c */
[----:B------:R-:W-:Y:S02]  /*1890*/  UIMAD UR13, UR7, 0x18, -UR13 ;  /* 0x00000018070d78a4 */ /* 0x000fe4000f8e0a0d */
[----:B------:R-:W-:-:S02]  /*18a0*/  UIMAD UR14, UR7, 0x1c, -UR14 ;  /* 0x0000001c070e78a4 */ /* 0x000fc4000f8e0a0e */
[----:B------:R-:W-:-:S11]  /*18b0*/  UISETP.GE.U32.AND UP0, UPT, UR4, 0x3, UPT ;  /* 0x000000030400788c */ /* 0x000fd6000bf06070 */
.L_x_45:
[----:B------:R-:W-:Y:S01]  /*18c0*/  UISETP.GE.U32.AND UP2, UPT, UR18, 0x20, UPT ;  /* 0x000000201200788c */ /* 0x000fe2000bf46070 */
[----:B--2---:R-:W-:-:S08]  /*18d0*/  IMAD.MOV.U32 R2, RZ, RZ, RZ ;  /* 0x000000ffff027224 */ /* 0x004fd000078e00ff */
[----:B------:R-:W-:Y:S05]  /*18e0*/  BRA.U !UP2, `(.L_x_38) ;  /* 0x000000050a1c7547 */ /* 0x000fea000b800000 */
[----:B0-----:R-:W-:Y:S01]  /*18f0*/  LEA.HI.SX32 R3, R0, R0, 0x1b ;  /* 0x0000000000037211 */ /* 0x001fe200078fdaff */
[----:B-1----:R-:W-:Y:S02]  /*1900*/  IMAD.MOV.U32 R4, RZ, RZ, RZ ;  /* 0x000000ffff047224 */ /* 0x002fe400078e00ff */
[----:B------:R-:W-:Y:S01]  /*1910*/  IMAD.MOV.U32 R2, RZ, RZ, RZ ;  /* 0x000000ffff027224 */ /* 0x000fe200078e00ff */
[----:B------:R-:W-:Y:S06]  /*1920*/  BRA.U !UP1, `(.L_x_39) ;  /* 0x0000000109607547 */ /* 0x000fec000b800000 */
[----:B------:R-:W0:Y:S01]  /*1930*/  S2UR UR7, SR_CgaCtaId ;  /* 0x00000000000779c3 */ /* 0x000e220000008800 */
[----:B------:R-:W-:Y:S01]  /*1940*/  UMOV UR4, 0x400 ;  /* 0x0000040000047882 */ /* 0x000fe20000000000 */
[----:B------:R-:W-:Y:S02]  /*1950*/  IMAD.MOV.U32 R2, RZ, RZ, RZ ;  /* 0x000000ffff027224 */ /* 0x000fe400078e00ff */
[----:B------:R-:W-:Y:S01]  /*1960*/  IMAD.U32 R5, RZ, RZ, UR8 ;  /* 0x00000008ff057e24 */ /* 0x000fe2000f8e00ff */
[----:B0-----:R-:W-:-:S06]  /*1970*/  ULEA UR4, UR7, UR4, 0x18 ;  /* 0x0000000407047291 */ /* 0x001fcc000f8ec0ff */
[----:B------:R-:W-:-:S07]  /*1980*/  LEA R4, R3, UR4, 0x2 ;  /* 0x0000000403047c11 */ /* 0x000fce000f8e10ff */
.L_x_40:
[----:B------:R-:W-:Y:S01]  /*1990*/  LDS R7, [R4] ;  /* 0x0000000004077984 */ /* 0x000fe20000000800 */
[----:B------:R-:W-:-:S03]  /*19a0*/  VIADD R5, R5, 0x8 ;  /* 0x0000000805057836 */ /* 0x000fc60000000000 */
[----:B------:R-:W0:Y:S02]  /*19b0*/  LDS R6, [R4+UR5+0x4] ;  /* 0x0000040504067984 */ /* 0x000e240008000800 */
[----:B------:R-:W-:Y:S02]  /*19c0*/  ISETP.NE.AND P0, PT, R5, RZ, PT ;  /* 0x000000ff0500720c */ /* 0x000fe40003f05270 */
[----:B------:R-:W-:Y:S04]  /*19d0*/  LDS R9, [R4+UR9+0x8] ;  /* 0x0000080904097984 */ /* 0x000fe80008000800 */
[----:B------:R-:W1:Y:S04]  /*19e0*/  LDS R8, [R4+UR10+0xc] ;  /* 0x00000c0a04087984 */ /* 0x000e680008000800 */
[----:B------:R-:W-:Y:S04]  /*19f0*/  LDS R11, [R4+UR11+0x10] ;  /* 0x0000100b040b7984 */ /* 0x000fe80008000800 */
[----:B------:R-:W2:Y:S04]  /*1a00*/  LDS R10, [R4+UR12+0x14] ;  /* 0x0000140c040a7984 */ /* 0x000ea80008000800 */
[----:B------:R-:W-:Y:S04]  /*1a10*/  LDS R13, [R4+UR13+0x18] ;  /* 0x0000180d040d7984 */ /* 0x000fe80008000800 */
[----:B------:R3:W4:Y:S01]  /*1a20*/  LDS R12, [R4+UR14+0x1c] ;  /* 0x00001c0e040c7984 */ /* 0x0007220008000800 */
[----:B0-----:R-:W-:Y:S01]  /*1a30*/  IADD3 R6, PT, PT, R6, R7, R2 ;  /* 0x0000000706067210 */ /* 0x001fe20007ffe002 */
[----:B------:R-:W-:-:S04]  /*1a40*/  IMAD.U32 R7, RZ, RZ, UR19 ;  /* 0x00000013ff077e24 */ /* 0x000fc8000f8e00ff */
[----:B---3--:R-:W-:Y:S01]  /*1a50*/  IMAD R4, R7, 0x20, R4 ;  /* 0x0000002007047824 */ /* 0x008fe200078e0204 */
[----:B-1----:R-:W-:-:S04]  /*1a60*/  IADD3 R6, PT, PT, R8, R9, R6 ;  /* 0x0000000908067210 */ /* 0x002fc80007ffe006 */
[----:B--2---:R-:W-:-:S04]  /*1a70*/  IADD3 R6, PT, PT, R10, R11, R6 ;  /* 0x0000000b0a067210 */ /* 0x004fc80007ffe006 */
[----:B----4-:R-:W-:Y:S01]  /*1a80*/  IADD3 R2, PT, PT, R12, R13, R6 ;  /* 0x0000000d0c027210 */ /* 0x010fe20007ffe006 */
[----:B------:R-:W-:Y:S06]  /*1a90*/  @P0 BRA `(.L_x_40) ;  /* 0xfffffffc00bc0947 */ /* 0x000fec000383ffff */
[----:B------:R-:W-:-:S07]  /*1aa0*/  IMAD.U32 R4, RZ, RZ, UR20 ;  /* 0x00000014ff047e24 */ /* 0x000fce000f8e00ff */
.L_x_39:
[----:B------:R-:W-:-:S09]  /*1ab0*/  ULOP3.LUT UP2, URZ, UR18, 0xe0, URZ, 0xc0, !UPT ;  /* 0x000000e012ff7892 */ /* 0x000fd2000f84c0ff */
[----:B------:R-:W-:Y:S05]  /*1ac0*/  BRA.U !UP2, `(.L_x_38) ;  /* 0x000000010aa47547 */ /* 0x000fea000b800000 */
[----:B------:R-:W-:Y:S01]  /*1ad0*/  UISETP.NE.AND UP2, UPT, UR21, URZ, UPT ;  /* 0x000000ff1500728c */ /* 0x000fe2000bf45270 */
[----:B------:R-:W-:Y:S10]  /*1ae0*/  BRA.U !UP0, `(.L_x_41) ;  /* 0x0000000108407547 */ /* 0x000ff4000b800000 */
[----:B------:R-:W0:Y:S01]  /*1af0*/  S2UR UR7, SR_CgaCtaId ;  /* 0x00000000000779c3 */ /* 0x000e220000008800 */
[----:B------:R-:W-:Y:S01]  /*1b00*/  UMOV UR4, 0x400 ;  /* 0x0000040000047882 */ /* 0x000fe20000000000 */
[C---:B------:R-:W-:Y:S02]  /*1b10*/  IMAD R5, R4.reuse, UR19, R3 ;  /* 0x0000001304057c24 */ /* 0x040fe4000f8e0203 */
[----:B------:R-:W-:Y:S02]  /*1b20*/  IMAD.U32 R8, RZ, RZ, UR19 ;  /* 0x00000013ff087e24 */ /* 0x000fe4000f8e00ff */
[----:B------:R-:W-:Y:S01]  /*1b30*/  VIADD R4, R4, 0x4 ;  /* 0x0000000404047836 */ /* 0x000fe20000000000 */
[----:B0-----:R-:W-:-:S06]  /*1b40*/  ULEA UR4, UR7, UR4, 0x18 ;  /* 0x0000000407047291 */ /* 0x001fcc000f8ec0ff */
[----:B------:R-:W-:-:S05]  /*1b50*/  LEA R5, R5, UR4, 0x2 ;  /* 0x0000000405057c11 */ /* 0x000fca000f8e10ff */
[C---:B------:R-:W-:Y:S02]  /*1b60*/  IMAD R6, R8.reuse, 0x4, R5 ;  /* 0x0000000408067824 */ /* 0x040fe400078e0205 */
[----:B------:R-:W-:Y:S02]  /*1b70*/  LDS R5, [R5] ;  /* 0x0000000005057984 */ /* 0x000fe40000000800 */
[C---:B------:R-:W-:Y:S02]  /*1b80*/  IMAD R7, R8.reuse, 0x4, R6 ;  /* 0x0000000408077824 */ /* 0x040fe400078e0206 */
[----:B------:R-:W0:Y:S02]  /*1b90*/  LDS R6, [R6] ;  /* 0x0000000006067984 */ /* 0x000e240000000800 */
[----:B------:R-:W-:Y:S02]  /*1ba0*/  IMAD R8, R8, 0x4, R7 ;  /* 0x0000000408087824 */ /* 0x000fe400078e0207 */
[----:B------:R-:W-:Y:S04]  /*1bb0*/  LDS R7, [R7] ;  /* 0x0000000007077984 */ /* 0x000fe80000000800 */
[----:B------:R-:W1:Y:S01]  /*1bc0*/  LDS R8, [R8] ;  /* 0x0000000008087984 */ /* 0x000e620000000800 */
[----:B0-----:R-:W-:-:S04]  /*1bd0*/  IADD3 R2, PT, PT, R6, R5, R2 ;  /* 0x0000000506027210 */ /* 0x001fc80007ffe002 */
[----:B-1----:R-:W-:-:S07]  /*1be0*/  IADD3 R2, PT, PT, R8, R7, R2 ;  /* 0x0000000708027210 */ /* 0x002fce0007ffe002 */
.L_x_41:
[----:B------:R-:W-:Y:S05]  /*1bf0*/  BRA.U !UP2, `(.L_x_38) ;  /* 0x000000010a587547 */ /* 0x000fea000b800000 */
[----:B------:R-:W-:Y:S02]  /*1c00*/  UISETP.NE.AND UP2, UPT, UR21, 0x20, UPT ;  /* 0x000000201500788c */ /* 0x000fe4000bf45270 */
[----:B------:R-:W-:-:S07]  /*1c10*/  ULOP3.LUT UP3, URZ, UR18, 0x20, URZ, 0xc0, !UPT ;  /* 0x0000002012ff7892 */ /* 0x000fce000f86c0ff */
[----:B------:R-:W-:Y:S05]  /*1c20*/  BRA.U !UP2, `(.L_x_42) ;  /* 0x000000010a2c7547 */ /* 0x000fea000b800000 */
[----:B------:R-:W0:Y:S01]  /*1c30*/  S2UR UR7, SR_CgaCtaId ;  /* 0x00000000000779c3 */ /* 0x000e220000008800 */
[----:B------:R-:W-:Y:S01]  /*1c40*/  UMOV UR4, 0x400 ;  /* 0x0000040000047882 */ /* 0x000fe20000000000 */
[C---:B------:R-:W-:Y:S02]  /*1c50*/  IMAD R5, R4.reuse, UR19, R3 ;  /* 0x0000001304057c24 */ /* 0x040fe4000f8e0203 */
[----:B------:R-:W-:Y:S02]  /*1c60*/  IMAD.U32 R6, RZ, RZ, UR19 ;  /* 0x00000013ff067e24 */ /* 0x000fe4000f8e00ff */
[----:B------:R-:W-:Y:S01]  /*1c70*/  VIADD R4, R4, 0x2 ;  /* 0x0000000204047836 */ /* 0x000fe20000000000 */
[----:B0-----:R-:W-:-:S06]  /*1c80*/  ULEA UR4, UR7, UR4, 0x18 ;  /* 0x0000000407047291 */ /* 0x001fcc000f8ec0ff */
[----:B------:R-:W-:-:S05]  /*1c90*/  LEA R5, R5, UR4, 0x2 ;  /* 0x0000000405057c11 */ /* 0x000fca000f8e10ff */
[----:B------:R-:W-:Y:S02]  /*1ca0*/  IMAD R6, R6, 0x4, R5 ;  /* 0x0000000406067824 */ /* 0x000fe400078e0205 */
[----:B------:R-:W-:Y:S04]  /*1cb0*/  LDS R5, [R5] ;  /* 0x0000000005057984 */ /* 0x000fe80000000800 */
[----:B------:R-:W0:Y:S02]  /*1cc0*/  LDS R6, [R6] ;  /* 0x0000000006067984 */ /* 0x000e240000000800 */
[----:B0-----:R-:W-:-:S07]  /*1cd0*/  IADD3 R2, PT, PT, R6, R5, R2 ;  /* 0x0000000506027210 */ /* 0x001fce0007ffe002 */
.L_x_42:
[----:B------:R-:W-:Y:S05]  /*1ce0*/  BRA.U !UP3, `(.L_x_38) ;  /* 0x000000010b1c7547 */ /* 0x000fea000b800000 */
[----:B------:R-:W0:Y:S01]  /*1cf0*/  S2UR UR7, SR_CgaCtaId ;  /* 0x00000000000779c3 */ /* 0x000e220000008800 */
[----:B------:R-:W-:Y:S01]  /*1d00*/  UMOV UR4, 0x400 ;  /* 0x0000040000047882 */ /* 0x000fe20000000000 */
[----:B------:R-:W-:Y:S01]  /*1d10*/  IMAD R3, R4, UR19, R3 ;  /* 0x0000001304037c24 */ /* 0x000fe2000f8e0203 */
[----:B0-----:R-:W-:-:S06]  /*1d20*/  ULEA UR4, UR7, UR4, 0x18 ;  /* 0x0000000407047291 */ /* 0x001fcc000f8ec0ff */
[----:B------:R-:W-:-:S06]  /*1d30*/  LEA R3, R3, UR4, 0x2 ;  /* 0x0000000403037c11 */ /* 0x000fcc000f8e10ff */
[----:B------:R-:W0:Y:S02]  /*1d40*/  LDS R3, [R3] ;  /* 0x0000000003037984 */ /* 0x000e240000000800 */
[----:B0-----:R-:W-:-:S07]  /*1d50*/  IMAD.IADD R2, R2, 0x1, R3 ;  /* 0x0000000102027824 */ /* 0x001fce00078e0203 */
.L_x_38:
[----:B------:R-:W-:Y:S01]  /*1d60*/  ISETP.NE.AND P0, PT, R2, RZ, PT ;  /* 0x000000ff0200720c */ /* 0x000fe20003f05270 */
[----:B------:R-:W-:-:S12]  /*1d70*/  BSSY.RECONVERGENT B1, `(.L_x_43) ;  /* 0x0000005000017945 */ /* 0x000fd80003800200 */
[----:B------:R-:W-:Y:S05]  /*1d80*/  @!P0 BRA `(.L_x_44) ;  /* 0x00000000000c8947 */ /* 0x000fea0003800000 */
[----:B-1----:R-:W1:Y:S02]  /*1d90*/  LDC.64 R4, c[0x0][0x388] ;  /* 0x0000e200ff047b82 */ /* 0x002e640000000a00 */
[----:B-1----:R-:W-:-:S05]  /*1da0*/  IMAD.WIDE R4, R0, 0x4, R4 ;  /* 0x0000000400047825 */ /* 0x002fca00078e0204 */
[----:B------:R2:W-:Y:S02]  /*1db0*/  REDG.E.ADD.STRONG.GPU desc[UR16][R4.64], R2 ;  /* 0x000000020400798e */ /* 0x0005e4000c12e110 */
.L_x_44:
[----:B------:R-:W-:Y:S05]  /*1dc0*/  BSYNC.RECONVERGENT B1 ;  /* 0x0000000000017941 */ /* 0x000fea0003800200 */
.L_x_43:
[----:B------:R-:W-:-:S05]  /*1dd0*/  VIADD R0, R0, UR18 ;  /* 0x0000001200007c36 */ /* 0x000fca0008000000 */
[----:B------:R-:W-:-:S13]  /*1de0*/  ISETP.GT.AND P0, PT, R0, UR6, PT ;  /* 0x0000000600007c0c */ /* 0x000fda000bf04270 */
[----:B------:R-:W-:Y:S05]  /*1df0*/  @!P0 BRA `(.L_x_45) ;  /* 0xfffffff800b08947 */ /* 0x000fea000383ffff */
[----:B------:R-:W-:Y:S05]  /*1e00*/  BSYNC.RECONVERGENT B0 ;  /* 0x0000000000007941 */ /* 0x000fea0003800200 */
.L_x_37:
[----:B------:R-:W-:Y:S05]  /*1e10*/  EXIT ;  /* 0x000000000000794d */ /* 0x000fea0003800000 */
.L_x_46:
[----:B------:R-:W-:-:S00]  /*1e20*/  BRA `(.L_x_46) ;  /* 0xfffffffc00fc7947 */ /* 0x000fc0000383ffff */
[----:B------:R-:W-:-:S00]  /*1e30*/  NOP ;  /* 0x0000000000007918 */ /* 0x000fc00000000000 */
        /* <DEDUP_REMOVED lines=12> */
.L_x_47:


//--------------------- .nv.shared._Z20histogramKernelRangePKcPjjii --------------------------
	.section	.nv.shared._Z20histogramKernelRangePKcPjjii,"aw",@nobits
	.sectionflags	@""
	.align	16
	.zero		1024


//--------------------- .nv.shared.reserved.0     --------------------------
	.section	.nv.shared.reserved.0,"aw",@nobits
	.weak		__nv_reservedSMEM_offset_0_alias
	.size		__nv_reservedSMEM_offset_0_alias, 0, 64
	.other		__nv_reservedSMEM_offset_0_alias,@"STO_CUDA_RESERVED_SHARED STV_DEFAULT"
__nv_reservedSMEM_offset_0_alias:
	.zero		0
	.zero		64


//--------------------- .nv.constant0._Z20histogramKernelRangePKcPjjii --------------------------
	.section	.nv.constant0._Z20histogramKernelRangePKcPjjii,"a",@progbits
	.sectionflags	@""
	.align	4
.nv.constant0._Z20histogramKernelRangePKcPjjii:
	.zero		924


//--------------------- SYMBOLS --------------------------

	.type		.nv.reservedSmem.offset0,@object
	.size		.nv.reservedSmem.offset0,0x4
	.type		.nv.reservedSmem.cap,@object
	.size		.nv.reservedSmem.cap,0x4
